	.headerflags	@"EF_CUDA_TEXMODE_UNIFIED EF_CUDA_64BIT_ADDRESS EF_CUDA_ACCELERATORS EF_CUDA_SM90 EF_CUDA_VIRTUAL_SM(EF_CUDA_SM90)"
	.elftype	@"ET_EXEC"


//--------------------- .nv.info                  --------------------------
	.section	.nv.info,"",@"SHT_CUDA_INFO"
	.align	4


	//----- nvinfo : EIATTR_REGCOUNT
	.align		4
        /*0000*/ 	.byte	0x04, 0x2f
        /*0002*/ 	.short	(.L_3 - .L_2)
	.align		4
.L_2:
        /*0004*/ 	.word	index@(triton_poi_fused_cat_relu_18)
        /*0008*/ 	.word	0x0000001a


	//----- nvinfo : EIATTR_MIN_STACK_SIZE
	.align		4
.L_3:
        /*000c*/ 	.byte	0x04, 0x12
        /*000e*/ 	.short	(.L_5 - .L_4)
	.align		4
.L_4:
        /*0010*/ 	.word	index@(triton_poi_fused_cat_relu_18)
        /*0014*/ 	.word	0x00000000


	//----- nvinfo : EIATTR_FRAME_SIZE
	.align		4
.L_5:
        /*0018*/ 	.byte	0x04, 0x11
        /*001a*/ 	.short	(.L_7 - .L_6)
	.align		4
.L_6:
        /*001c*/ 	.word	index@(triton_poi_fused_cat_relu_18)
        /*0020*/ 	.word	0x00000000


	//----- nvinfo : EIATTR_MIN_STACK_SIZE
	.align		4
.L_7:
        /*0024*/ 	.byte	0x04, 0x12
        /*0026*/ 	.short	(.L_9 - .L_8)
	.align		4
.L_8:
        /*0028*/ 	.word	index@(triton_poi_fused_cat_relu_18)
        /*002c*/ 	.word	0x00000000
.L_9:


//--------------------- .nv.info.triton_poi_fused_cat_relu_18 --------------------------
	.section	.nv.info.triton_poi_fused_cat_relu_18,"",@"SHT_CUDA_INFO"
	.sectionflags	@""
	.align	4


	//----- nvinfo : EIATTR_CUDA_API_VERSION
	.align		4
        /*0000*/ 	.byte	0x04, 0x37
        /*0002*/ 	.short	(.L_11 - .L_10)
.L_10:
        /*0004*/ 	.word	0x0000007c


	//----- nvinfo : EIATTR_KPARAM_INFO
	.align		4
.L_11:
        /*0008*/ 	.byte	0x04, 0x17
        /*000a*/ 	.short	(.L_13 - .L_12)
.L_12:
        /*000c*/ 	.word	0x00000000
        /*0010*/ 	.short	0x0007
        /*0012*/ 	.short	0x0038
        /*0014*/ 	.byte	0x00, 0xf0, 0x11, 0x00


	//----- nvinfo : EIATTR_KPARAM_INFO
	.align		4
.L_13:
        /*0018*/ 	.byte	0x04, 0x17
        /*001a*/ 	.short	(.L_15 - .L_14)
.L_14:
        /*001c*/ 	.word	0x00000000
        /*0020*/ 	.short	0x0006
        /*0022*/ 	.short	0x0030
        /*0024*/ 	.byte	0x00, 0xf4, 0x21, 0x00


	//----- nvinfo : EIATTR_KPARAM_INFO
	.align		4
.L_15:
        /*0028*/ 	.byte	0x04, 0x17
        /*002a*/ 	.short	(.L_17 - .L_16)
.L_16:
        /*002c*/ 	.word	0x00000000
        /*0030*/ 	.short	0x0005
        /*0032*/ 	.short	0x0028
        /*0034*/ 	.byte	0x00, 0xf4, 0x21, 0x00


	//----- nvinfo : EIATTR_KPARAM_INFO
	.align		4
.L_17:
        /*0038*/ 	.byte	0x04, 0x17
        /*003a*/ 	.short	(.L_19 - .L_18)
.L_18:
        /*003c*/ 	.word	0x00000000
        /*0040*/ 	.short	0x0004
        /*0042*/ 	.short	0x0020
        /*0044*/ 	.byte	0x00, 0xf4, 0x21, 0x00


	//----- nvinfo : EIATTR_KPARAM_INFO
	.align		4
.L_19:
        /*0048*/ 	.byte	0x04, 0x17
        /*004a*/ 	.short	(.L_21 - .L_20)
.L_20:
        /*004c*/ 	.word	0x00000000
        /*0050*/ 	.short	0x0003
        /*0052*/ 	.short	0x0018
        /*0054*/ 	.byte	0x00, 0xf4, 0x21, 0x00


	//----- nvinfo : EIATTR_KPARAM_INFO
	.align		4
.L_21:
        /*0058*/ 	.byte	0x04, 0x17
        /*005a*/ 	.short	(.L_23 - .L_22)
.L_22:
        /*005c*/ 	.word	0x00000000
        /*0060*/ 	.short	0x0002
        /*0062*/ 	.short	0x0010
        /*0064*/ 	.byte	0x00, 0xf4, 0x21, 0x00


	//----- nvinfo : EIATTR_KPARAM_INFO
	.align		4
.L_23:
        /*0068*/ 	.byte	0x04, 0x17
        /*006a*/ 	.short	(.L_25 - .L_24)
.L_24:
        /*006c*/ 	.word	0x00000000
        /*0070*/ 	.short	0x0001
        /*0072*/ 	.short	0x0008
        /*0074*/ 	.byte	0x00, 0xf4, 0x21, 0x00


	//----- nvinfo : EIATTR_KPARAM_INFO
	.align		4
.L_25:
        /*0078*/ 	.byte	0x04, 0x17
        /*007a*/ 	.short	(.L_27 - .L_26)
.L_26:
        /*007c*/ 	.word	0x00000000
        /*0080*/ 	.short	0x0000
        /*0082*/ 	.short	0x0000
        /*0084*/ 	.byte	0x00, 0xf4, 0x21, 0x00


	//----- nvinfo : EIATTR_SPARSE_MMA_MASK
	.align		4
.L_27:
        /*0088*/ 	.byte	0x03, 0x50
        /*008a*/ 	.short	0x0000


	//----- nvinfo : EIATTR_MAXREG_COUNT
	.align		4
        /*008c*/ 	.byte	0x03, 0x1b
        /*008e*/ 	.short	0x00ff


	//----- nvinfo : EIATTR_EXIT_INSTR_OFFSETS
	.align		4
        /*0090*/ 	.byte	0x04, 0x1c
        /*0092*/ 	.short	(.L_29 - .L_28)


	//   ....[0]....
.L_28:
        /*0094*/ 	.word	0x000005a0


	//----- nvinfo : EIATTR_REQNTID
	.align		4
.L_29:
        /*0098*/ 	.byte	0x04, 0x10
        /*009a*/ 	.short	(.L_31 - .L_30)
.L_30:
        /*009c*/ 	.word	0x00000100
        /*00a0*/ 	.word	0x00000001
        /*00a4*/ 	.word	0x00000001


	//----- nvinfo : EIATTR_CBANK_PARAM_SIZE
	.align		4
.L_31:
        /*00a8*/ 	.byte	0x03, 0x19
        /*00aa*/ 	.short	0x003c


	//----- nvinfo : EIATTR_PARAM_CBANK
	.align		4
        /*00ac*/ 	.byte	0x04, 0x0a
        /*00ae*/ 	.short	(.L_33 - .L_32)
	.align		4
.L_32:
        /*00b0*/ 	.word	index@(.nv.constant0.triton_poi_fused_cat_relu_18)
        /*00b4*/ 	.short	0x0210
        /*00b6*/ 	.short	0x003c


	//----- nvinfo : EIATTR_SW_WAR
	.align		4
.L_33:
        /*00b8*/ 	.byte	0x04, 0x36
        /*00ba*/ 	.short	(.L_35 - .L_34)
.L_34:
        /*00bc*/ 	.word	0x00000008
.L_35:


//--------------------- .nv.callgraph             --------------------------
	.section	.nv.callgraph,"",@"SHT_CUDA_CALLGRAPH"
	.align	4
	.sectionentsize	8
	.align		4
        /*0000*/ 	.word	0x00000000
	.align		4
        /*0004*/ 	.word	0xffffffff
	.align		4
        /*0008*/ 	.word	0x00000000
	.align		4
        /*000c*/ 	.word	0xfffffffe
	.align		4
        /*0010*/ 	.word	0x00000000
	.align		4
        /*0014*/ 	.word	0xfffffffd
	.align		4
        /*0018*/ 	.word	0x00000000
	.align		4
        /*001c*/ 	.word	0xfffffffc


//--------------------- .nv.constant4             --------------------------
	.section	.nv.constant4,"a",@progbits
	.align	8
	.align		8
.nv.constant4:
        /*0000*/ 	.dword	_$_str
	.align		8
        /*0008*/ 	.dword	_$_str_$_2


//--------------------- .text.triton_poi_fused_cat_relu_18 --------------------------
	.section	.text.triton_poi_fused_cat_relu_18,"ax",@progbits
	.align	128
        .global         triton_poi_fused_cat_relu_18
        .type           triton_poi_fused_cat_relu_18,@function
        .size           triton_poi_fused_cat_relu_18,(.L_x_1 - triton_poi_fused_cat_relu_18)
        .other          triton_poi_fused_cat_relu_18,@"STO_CUDA_ENTRY STV_DEFAULT"
triton_poi_fused_cat_relu_18:
.text.triton_poi_fused_cat_relu_18:
[----:B------:R-:W-:Y:S01]  /*0000*/  LDC R1, c[0x0][0x28] ;  /* 0x00000a00ff017b82 */ /* 0x000fe20000000800 */
[----:B------:R-:W1:Y:S07]  /*0010*/  S2R R0, SR_TID.X ;  /* 0x0000000000007919 */ /* 0x000e6e0000002100 */
[----:B------:R-:W2:Y:S01]  /*0020*/  LDC.64 R4, c[0x0][0x228] ;  /* 0x00008a00ff047b82 */ /* 0x000ea20000000a00 */
[----:B------:R-:W-:Y:S01]  /*0030*/  ULDC.64 UR4, c[0x0][0x208] ;  /* 0x0000820000047ab9 */ /* 0x000fe20000000a00 */
[----:B------:R-:W-:Y:S01]  /*0040*/  ULDC.64 UR6, c[0x0][0x218] ;  /* 0x0000860000067ab9 */ /* 0x000fe20000000a00 */
[----:B------:R-:W3:Y:S05]  /*0050*/  S2R R3, SR_CTAID.X ;  /* 0x0000000000037919 */ /* 0x000eea0000002500 */
[----:B------:R-:W4:Y:S08]  /*0060*/  LDC.64 R6, c[0x0][0x220] ;  /* 0x00008800ff067b82 */ /* 0x000f300000000a00 */
[----:B------:R-:W5:Y:S08]  /*0070*/  LDC.64 R14, c[0x0][0x210] ;  /* 0x00008400ff0e7b82 */ /* 0x000f700000000a00 */
[----:B------:R-:W4:Y:S01]  /*0080*/  LDC.64 R12, c[0x0][0x230] ;  /* 0x00008c00ff0c7b82 */ /* 0x000f220000000a00 */
[----:B-1----:R-:W-:-:S05]  /*0090*/  IMAD.SHL.U32 R0, R0, 0x2, RZ ;  /* 0x0000000200007824 */ /* 0x002fca00078e00ff */
[----:B------:R-:W-:-:S05]  /*00a0*/  LOP3.LUT R0, R0, 0x1fe, RZ, 0xc0, !PT ;  /* 0x000001fe00007812 */ /* 0x000fca00078ec0ff */
[----:B---3--:R-:W-:-:S05]  /*00b0*/  IMAD R0, R3, 0x200, R0 ;  /* 0x0000020003007824 */ /* 0x008fca00078e0200 */
[----:B------:R-:W-:-:S04]  /*00c0*/  SHF.R.S32.HI R3, RZ, 0x1f, R0 ;  /* 0x0000001fff037819 */ /* 0x000fc80000011400 */
[----:B------:R-:W-:-:S04]  /*00d0*/  LEA.HI R9, R3, R0, RZ, 0x7 ;  /* 0x0000000003097211 */ /* 0x000fc800078f38ff */
[----:B------:R-:W-:-:S05]  /*00e0*/  LOP3.LUT R3, R9, 0xffffff80, RZ, 0xc0, !PT ;  /* 0xffffff8009037812 */ /* 0x000fca00078ec0ff */
[----:B------:R-:W-:Y:S01]  /*00f0*/  IMAD.IADD R8, R0, 0x1, -R3 ;  /* 0x0000000100087824 */ /* 0x000fe200078e0a03 */
[----:B------:R-:W-:-:S03]  /*0100*/  CS2R R2, SRZ ;  /* 0x0000000000027805 */ /* 0x000fc6000001ff00 */
[C---:B--2---:R-:W-:Y:S01]  /*0110*/  IMAD.WIDE R4, R8.reuse, 0x4, R4 ;  /* 0x0000000408047825 */ /* 0x044fe200078e0204 */
[----:B------:R-:W-:-:S13]  /*0120*/  ISETP.GT.AND P0, PT, R8, 0x3f, PT ;  /* 0x0000003f0800780c */ /* 0x000fda0003f04270 */
[----:B------:R1:W2:Y:S01]  /*0130*/  @P0 LDG.E.EL.64 R2, desc[UR4][R4.64+-0x100] ;  /* 0xffff000404020981 */ /* 0x0002a2000c2e1b00 */
[----:B------:R-:W-:Y:S02]  /*0140*/  SHF.R.S32.HI R9, RZ, 0x7, R9 ;  /* 0x00000007ff097819 */ /* 0x000fe40000011409 */
[----:B------:R-:W-:-:S03]  /*0150*/  SHF.R.S32.HI R10, RZ, 0x1f, R8 ;  /* 0x0000001fff0a7819 */ /* 0x000fc60000011408 */
[----:B------:R-:W-:Y:S01]  /*0160*/  IMAD.SHL.U32 R9, R9, 0x40, RZ ;  /* 0x0000004009097824 */ /* 0x000fe200078e00ff */
[----:B-1----:R-:W-:-:S04]  /*0170*/  CS2R R4, SRZ ;  /* 0x0000000000047805 */ /* 0x002fc8000001ff00 */
[----:B------:R-:W-:-:S04]  /*0180*/  IADD3 R16, P1, R8, R9, RZ ;  /* 0x0000000908107210 */ /* 0x000fc80007f3e0ff */
[----:B------:R-:W-:Y:S02]  /*0190*/  LEA.HI.X.SX32 R17, R9, R10, 0x1, P1 ;  /* 0x0000000a09117211 */ /* 0x000fe400008f0eff */
[----:B------:R-:W1:Y:S01]  /*01a0*/  LDC.64 R10, c[0x0][0x238] ;  /* 0x00008e00ff0a7b82 */ /* 0x000e620000000a00 */
[----:B------:R-:W-:-:S04]  /*01b0*/  LEA R22, P1, R16, UR6, 0x2 ;  /* 0x0000000610167c11 */ /* 0x000fc8000f8210ff */
[----:B------:R-:W-:Y:S01]  /*01c0*/  LEA.HI.X R23, R16, UR7, R17, 0x2, P1 ;  /* 0x0000000710177c11 */ /* 0x000fe200088f1411 */
[----:B----4-:R-:W-:Y:S01]  /*01d0*/  IMAD.WIDE R16, R8, 0x4, R6 ;  /* 0x0000000408107825 */ /* 0x010fe200078e0206 */
[----:B------:R-:W-:-:S04]  /*01e0*/  CS2R R6, SRZ ;  /* 0x0000000000067805 */ /* 0x000fc8000001ff00 */
[----:B------:R-:W3:Y:S04]  /*01f0*/  @P0 LDG.E.EL.64 R4, desc[UR4][R16.64+-0x100] ;  /* 0xffff000410040981 */ /* 0x000ee8000c2e1b00 */
[----:B------:R-:W4:Y:S01]  /*0200*/  @P0 LDG.E.EL.64 R6, desc[UR4][R22.64+-0x100] ;  /* 0xffff000416060981 */ /* 0x000f22000c2e1b00 */
[C---:B------:R-:W-:Y:S01]  /*0210*/  IMAD.IADD R9, R8.reuse, 0x1, R9 ;  /* 0x0000000108097824 */ /* 0x040fe200078e0209 */
[C---:B------:R-:W-:Y:S01]  /*0220*/  ISETP.GE.AND P3, PT, R8.reuse, 0x40, PT ;  /* 0x000000400800780c */ /* 0x040fe20003f66270 */
[----:B0-----:R-:W-:Y:S01]  /*0230*/  IMAD.WIDE R18, R8, 0x4, R12 ;  /* 0x0000000408127825 */ /* 0x001fe200078e020c */
[----:B------:R-:W-:-:S03]  /*0240*/  CS2R R12, SRZ ;  /* 0x00000000000c7805 */ /* 0x000fc6000001ff00 */
[----:B-----5:R-:W-:-:S04]  /*0250*/  IMAD.WIDE R14, R9, 0x4, R14 ;  /* 0x00000004090e7825 */ /* 0x020fc800078e020e */
[----:B-1----:R-:W-:Y:S01]  /*0260*/  IMAD.WIDE R20, R8, 0x4, R10 ;  /* 0x0000000408147825 */ /* 0x002fe200078e020a */
[----:B------:R-:W-:Y:S02]  /*0270*/  CS2R R10, SRZ ;  /* 0x00000000000a7805 */ /* 0x000fe4000001ff00 */
[----:B------:R-:W-:Y:S01]  /*0280*/  CS2R R8, SRZ ;  /* 0x0000000000087805 */ /* 0x000fe2000001ff00 */
[----:B------:R0:W5:Y:S04]  /*0290*/  @!P3 LDG.E.EL.64 R12, desc[UR4][R14.64] ;  /* 0x000000040e0cb981 */ /* 0x000168000c2e1b00 */
[----:B------:R-:W5:Y:S04]  /*02a0*/  @P0 LDG.E.EL.64 R10, desc[UR4][R18.64+-0x100] ;  /* 0xffff0004120a0981 */ /* 0x000f68000c2e1b00 */
[----:B------:R-:W5:Y:S01]  /*02b0*/  @P0 LDG.E.EL.64 R8, desc[UR4][R20.64+-0x100] ;  /* 0xffff000414080981 */ /* 0x000f62000c2e1b00 */
[----:B0-----:R-:W-:Y:S01]  /*02c0*/  IMAD.MOV.U32 R14, RZ, RZ, 0x3e800000 ;  /* 0x3e800000ff0e7424 */ /* 0x001fe200078e00ff */
[----:B--2---:R-:W-:-:S02]  /*02d0*/  SEL R2, R2, RZ, P0 ;  /* 0x000000ff02027207 */ /* 0x004fc40000000000 */
[----:B------:R-:W-:-:S03]  /*02e0*/  SEL R3, R3, RZ, P0 ;  /* 0x000000ff03037207 */ /* 0x000fc60000000000 */
[----:B------:R-:W-:Y:S02]  /*02f0*/  FADD R2, R2, 9.9999997473787516356e-06 ;  /* 0x3727c5ac02027421 */ /* 0x000fe40000000000 */
[----:B------:R-:W-:Y:S02]  /*0300*/  FADD R3, R3, 9.9999997473787516356e-06 ;  /* 0x3727c5ac03037421 */ /* 0x000fe40000000000 */
[----:B------:R-:W0:Y:S08]  /*0310*/  MUFU.SQRT R16, R2 ;  /* 0x0000000200107308 */ /* 0x000e300000002000 */
[----:B------:R3:W1:Y:S01]  /*0320*/  MUFU.SQRT R17, R3 ;  /* 0x0000000300117308 */ /* 0x0006620000002000 */
[----:B0-----:R-:W-:-:S02]  /*0330*/  FSETP.GT.AND P1, PT, R16, 8.50705917302346158658e+37, PT ;  /* 0x7e8000001000780b */ /* 0x001fc40003f24000 */
[----:B------:R-:W-:Y:S02]  /*0340*/  FSETP.GEU.AND P4, PT, R16, 1.175494350822287508e-38, PT ;  /* 0x008000001000780b */ /* 0x000fe40003f8e000 */
[----:B---3--:R-:W-:Y:S02]  /*0350*/  SEL R3, R4, RZ, P0 ;  /* 0x000000ff04037207 */ /* 0x008fe40000000000 */
[----:B------:R-:W-:Y:S02]  /*0360*/  FSEL R15, R14, 1, P1 ;  /* 0x3f8000000e0f7808 */ /* 0x000fe40000800000 */
[C---:B-1----:R-:W-:Y:S02]  /*0370*/  FSETP.GT.AND P2, PT, R17.reuse, 8.50705917302346158658e+37, PT ;  /* 0x7e8000001100780b */ /* 0x042fe40003f44000 */
[----:B------:R-:W-:Y:S02]  /*0380*/  FSETP.GEU.AND P5, PT, R17, 1.175494350822287508e-38, PT ;  /* 0x008000001100780b */ /* 0x000fe40003fae000 */
[----:B----4-:R-:W-:Y:S01]  /*0390*/  SEL R6, R6, RZ, P0 ;  /* 0x000000ff06067207 */ /* 0x010fe20000000000 */
[----:B------:R-:W-:Y:S01]  /*03a0*/  @P1 FMUL R16, R16, 0.25 ;  /* 0x3e80000010101820 */ /* 0x000fe20000400000 */
[----:B------:R-:W-:Y:S01]  /*03b0*/  FSEL R14, R14, 1, P2 ;  /* 0x3f8000000e0e7808 */ /* 0x000fe20001000000 */
[----:B------:R-:W-:Y:S01]  /*03c0*/  @!P4 FMUL R15, R15, 16777216 ;  /* 0x4b8000000f0fc820 */ /* 0x000fe20000400000 */
[----:B------:R-:W-:Y:S01]  /*03d0*/  SEL R4, R7, RZ, P0 ;  /* 0x000000ff07047207 */ /* 0x000fe20000000000 */
[----:B------:R-:W-:Y:S01]  /*03e0*/  @!P4 FMUL R16, R16, 16777216 ;  /* 0x4b8000001010c820 */ /* 0x000fe20000400000 */
[----:B------:R-:W-:Y:S01]  /*03f0*/  FADD R6, R6, -R3 ;  /* 0x8000000306067221 */ /* 0x000fe20000000000 */
[----:B------:R-:W-:Y:S01]  /*0400*/  SEL R5, R5, RZ, P0 ;  /* 0x000000ff05057207 */ /* 0x000fe20000000000 */
[----:B------:R-:W0:Y:S01]  /*0410*/  LDC.64 R2, c[0x0][0x240] ;  /* 0x00009000ff027b82 */ /* 0x000e220000000a00 */
[----:B------:R-:W-:-:S02]  /*0420*/  @P2 FMUL R17, R17, 0.25 ;  /* 0x3e80000011112820 */ /* 0x000fc40000400000 */
[----:B------:R-:W1:Y:S01]  /*0430*/  MUFU.RCP R16, R16 ;  /* 0x0000001000107308 */ /* 0x000e620000001000 */
[----:B------:R-:W-:Y:S01]  /*0440*/  @!P5 FMUL R14, R14, 16777216 ;  /* 0x4b8000000e0ed820 */ /* 0x000fe20000400000 */
[----:B------:R-:W-:Y:S01]  /*0450*/  @!P5 FMUL R17, R17, 16777216 ;  /* 0x4b8000001111d820 */ /* 0x000fe20000400000 */
[----:B------:R-:W-:Y:S01]  /*0460*/  FADD R4, R4, -R5 ;  /* 0x8000000504047221 */ /* 0x000fe20000000000 */
[----:B-----5:R-:W-:Y:S02]  /*0470*/  SEL R10, R10, RZ, P0 ;  /* 0x000000ff0a0a7207 */ /* 0x020fe40000000000 */
[----:B------:R-:W-:Y:S02]  /*0480*/  SEL R11, R11, RZ, P0 ;  /* 0x000000ff0b0b7207 */ /* 0x000fe40000000000 */
[----:B------:R-:W2:Y:S01]  /*0490*/  MUFU.RCP R17, R17 ;  /* 0x0000001100117308 */ /* 0x000ea20000001000 */
[----:B------:R-:W-:Y:S02]  /*04a0*/  SEL R8, R8, RZ, P0 ;  /* 0x000000ff08087207 */ /* 0x000fe40000000000 */
[----:B------:R-:W-:-:S02]  /*04b0*/  SEL R9, R9, RZ, P0 ;  /* 0x000000ff09097207 */ /* 0x000fc40000000000 */
[----:B------:R-:W-:Y:S01]  /*04c0*/  SEL R12, R12, RZ, !P3 ;  /* 0x000000ff0c0c7207 */ /* 0x000fe20005800000 */
[----:B-1----:R-:W-:Y:S01]  /*04d0*/  FMUL R15, R16, R15 ;  /* 0x0000000f100f7220 */ /* 0x002fe20000400000 */
[----:B------:R-:W-:-:S03]  /*04e0*/  SEL R13, R13, RZ, !P3 ;  /* 0x000000ff0d0d7207 */ /* 0x000fc60005800000 */
[----:B------:R-:W-:Y:S01]  /*04f0*/  FMUL R15, R6, R15 ;  /* 0x0000000f060f7220 */ /* 0x000fe20000400000 */
[----:B0-----:R-:W-:-:S04]  /*0500*/  IMAD.WIDE R2, R0, 0x4, R2 ;  /* 0x0000000400027825 */ /* 0x001fc800078e0202 */
[----:B--2---:R-:W-:Y:S01]  /*0510*/  FMUL R17, R17, R14 ;  /* 0x0000000e11117220 */ /* 0x004fe20000400000 */
[----:B------:R-:W-:-:S03]  /*0520*/  @P3 FFMA R12, R15, R10, R8 ;  /* 0x0000000a0f0c3223 */ /* 0x000fc60000000008 */
[----:B------:R-:W-:Y:S02]  /*0530*/  FMUL R4, R4, R17 ;  /* 0x0000001104047220 */ /* 0x000fe40000400000 */
[----:B------:R-:W-:Y:S02]  /*0540*/  FSETP.GEU.AND P0, PT, R12, RZ, PT ;  /* 0x000000ff0c00720b */ /* 0x000fe40003f0e000 */
[----:B------:R-:W-:Y:S02]  /*0550*/  @P3 FFMA R13, R4, R11, R9 ;  /* 0x0000000b040d3223 */ /* 0x000fe40000000009 */
[----:B------:R-:W-:-:S03]  /*0560*/  FSEL R12, R12, RZ, P0 ;  /* 0x000000ff0c0c7208 */ /* 0x000fc60000000000 */
[----:B------:R-:W-:-:S04]  /*0570*/  FSETP.GEU.AND P1, PT, R13, RZ, PT ;  /* 0x000000ff0d00720b */ /* 0x000fc80003f2e000 */
[----:B------:R-:W-:-:S05]  /*0580*/  FSEL R13, R13, RZ, P1 ;  /* 0x000000ff0d0d7208 */ /* 0x000fca0000800000 */
[----:B------:R-:W-:Y:S01]  /*0590*/  STG.E.64 desc[UR4][R2.64], R12 ;  /* 0x0000000c02007986 */ /* 0x000fe2000c101b04 */
[----:B------:R-:W-:Y:S05]  /*05a0*/  EXIT ;  /* 0x000000000000794d */ /* 0x000fea0003800000 */
.L_x_0:
[----:B------:R-:W-:-:S00]  /*05b0*/  BRA `(.L_x_0) ;  /* 0xfffffffc00fc7947 */ /* 0x000fc0000383ffff */
[----:B------:R-:W-:-:S00]  /*05c0*/  NOP ;  /* 0x0000000000007918 */ /* 0x000fc00000000000 */
        /* <DEDUP_REMOVED lines=11> */
.L_x_1:


//--------------------- .nv.global.init           --------------------------
	.section	.nv.global.init,"aw",@progbits
.nv.global.init:
	.type		_$_str,@object
	.size		_$_str,(_$_str_$_2 - _$_str)
_$_str:
        /*0000*/ 	.byte	0x5f, 0x5f, 0x43, 0x55, 0x44, 0x41, 0x5f, 0x46, 0x54, 0x5a, 0x00
	.type		_$_str_$_2,@object
	.size		_$_str_$_2,(.L_1 - _$_str_$_2)
_$_str_$_2:
        /*000b*/ 	.byte	0x5f, 0x5f, 0x43, 0x55, 0x44, 0x41, 0x5f, 0x50, 0x52, 0x45, 0x43, 0x5f, 0x53, 0x51, 0x52, 0x54
        /*001b*/ 	.byte	0x00
.L_1:


//--------------------- .nv.constant0.triton_poi_fused_cat_relu_18 --------------------------
	.section	.nv.constant0.triton_poi_fused_cat_relu_18,"a",@progbits
	.sectionflags	@""
	.align	4
.nv.constant0.triton_poi_fused_cat_relu_18:
	.zero		588
